//
// Generated by NVIDIA NVVM Compiler
//
// Compiler Build ID: CL-36424714
// Cuda compilation tools, release 13.0, V13.0.88
// Based on NVVM 20.0.0
//

.version 9.0
.target sm_100
.address_size 64

	// .globl	_Z11bitonicSortPiiii

.visible .entry _Z11bitonicSortPiiii(
	.param .u64 .ptr .align 1 _Z11bitonicSortPiiii_param_0,
	.param .u32 _Z11bitonicSortPiiii_param_1,
	.param .u32 _Z11bitonicSortPiiii_param_2,
	.param .u32 _Z11bitonicSortPiiii_param_3
)
{
	.reg .pred 	%p<7>;
	.reg .b32 	%r<14>;
	.reg .b64 	%rd<11>;

	ld.param.u64 	%rd6, [_Z11bitonicSortPiiii_param_0];
	ld.param.u32 	%r8, [_Z11bitonicSortPiiii_param_1];
	ld.param.u32 	%r9, [_Z11bitonicSortPiiii_param_2];
	ld.param.u32 	%r7, [_Z11bitonicSortPiiii_param_3];
	cvta.to.global.u64 	%rd1, %rd6;
	mov.u32 	%r10, %ctaid.x;
	mov.u32 	%r11, %ntid.x;
	mov.u32 	%r12, %tid.x;
	mad.lo.s32 	%r1, %r10, %r11, %r12;
	xor.b32  	%r2, %r9, %r1;
	setp.le.u32 	%p1, %r2, %r1;
	setp.ge.u32 	%p2, %r2, %r8;
	or.pred  	%p3, %p1, %p2;
	@%p3 bra 	$L__BB0_6;
	and.b32  	%r13, %r7, %r1;
	setp.ne.s32 	%p4, %r13, 0;
	@%p4 bra 	$L__BB0_4;
	mul.wide.u32 	%rd9, %r1, 4;
	add.s64 	%rd2, %rd1, %rd9;
	ld.global.u32 	%r3, [%rd2];
	mul.wide.u32 	%rd10, %r2, 4;
	add.s64 	%rd3, %rd1, %rd10;
	ld.global.u32 	%r4, [%rd3];
	setp.le.s32 	%p6, %r3, %r4;
	@%p6 bra 	$L__BB0_6;
	st.global.u32 	[%rd2], %r4;
	st.global.u32 	[%rd3], %r3;
	bra.uni 	$L__BB0_6;
$L__BB0_4:
	mul.wide.u32 	%rd7, %r1, 4;
	add.s64 	%rd4, %rd1, %rd7;
	ld.global.u32 	%r5, [%rd4];
	mul.wide.u32 	%rd8, %r2, 4;
	add.s64 	%rd5, %rd1, %rd8;
	ld.global.u32 	%r6, [%rd5];
	setp.ge.s32 	%p5, %r5, %r6;
	@%p5 bra 	$L__BB0_6;
	st.global.u32 	[%rd4], %r6;
	st.global.u32 	[%rd5], %r5;
$L__BB0_6:
	ret;

}


// ===== COMPILED SASS (sm_100) =====

	.target	sm_100

	.elftype	@"ET_EXEC"


//--------------------- .note.nv.tkinfo           --------------------------
	.section	.note.nv.tkinfo,"",@"SHT_NOTE"
	.sectionflags	@"SHF_NOTE_NV_TKINFO"
	.tkinfo
        /*0018*/ 	.word	0x00000002
        /*0030*/ 	.string	""
        /*0030*/ 	.string	"ptxas"
        /*0030*/ 	.string	"Cuda compilation tools, release 13.0, V13.0.88"
        /*0030*/ 	.string	"Build cuda_13.0.r13.0/compiler.36424714_0"
        /*0030*/ 	.string	"-arch sm_100 -m 64 "



//--------------------- .note.nv.cuinfo           --------------------------
	.section	.note.nv.cuinfo,"",@"SHT_NOTE"
	.sectionflags	@"SHF_NOTE_NV_CUINFO"
        /*0018*/ 	.short	0x0002
        /*001a*/ 	.short	0x0064
        /*001c*/ 	.short	0x0082
	.zero		2


//--------------------- .nv.info                  --------------------------
	.section	.nv.info,"",@"SHT_CUDA_INFO"
	.align	4


	//----- nvinfo : EIATTR_REGCOUNT
	.align		4
        /*0000*/ 	.byte	0x04, 0x2f
        /*0002*/ 	.short	(.L_1 - .L_0)
	.align		4
.L_0:
        /*0004*/ 	.word	index@(_Z11bitonicSortPiiii)
        /*0008*/ 	.word	0x0000000c


	//----- nvinfo : EIATTR_FRAME_SIZE
	.align		4
.L_1:
        /*000c*/ 	.byte	0x04, 0x11
        /*000e*/ 	.short	(.L_3 - .L_2)
	.align		4
.L_2:
        /*0010*/ 	.word	index@(_Z11bitonicSortPiiii)
        /*0014*/ 	.word	0x00000000


	//----- nvinfo : EIATTR_MIN_STACK_SIZE
	.align		4
.L_3:
        /*0018*/ 	.byte	0x04, 0x12
        /*001a*/ 	.short	(.L_5 - .L_4)
	.align		4
.L_4:
        /*001c*/ 	.word	index@(_Z11bitonicSortPiiii)
        /*0020*/ 	.word	0x00000000
.L_5:


//--------------------- .nv.compat                --------------------------
	.section	.nv.compat,"",@"SHT_CUDA_COMPAT_INFO"
	.align	4
        /*0000*/ 	.byte	0x02, 0x09, 0x00, 0x00, 0x02, 0x02, 0x01, 0x00, 0x02, 0x05, 0x05, 0x00, 0x03, 0x07, 0x01, 0x01
        /*0010*/ 	.byte	0x02, 0x03, 0x00, 0x00, 0x02, 0x06, 0x01, 0x00, 0x04, 0x0b, 0x08, 0x00, 0x09, 0x00, 0x00, 0x00
        /*0020*/ 	.byte	0x00, 0x00, 0x00, 0x00


//--------------------- .nv.info._Z11bitonicSortPiiii --------------------------
	.section	.nv.info._Z11bitonicSortPiiii,"",@"SHT_CUDA_INFO"
	.sectionflags	@""
	.align	4


	//----- nvinfo : EIATTR_CUDA_API_VERSION
	.align		4
        /*0000*/ 	.byte	0x04, 0x37
        /*0002*/ 	.short	(.L_7 - .L_6)
.L_6:
        /*0004*/ 	.word	0x00000082


	//----- nvinfo : EIATTR_KPARAM_INFO
	.align		4
.L_7:
        /*0008*/ 	.byte	0x04, 0x17
        /*000a*/ 	.short	(.L_9 - .L_8)
.L_8:
        /*000c*/ 	.word	0x00000000
        /*0010*/ 	.short	0x0003
        /*0012*/ 	.short	0x0010
        /*0014*/ 	.byte	0x00, 0xf0, 0x11, 0x00


	//----- nvinfo : EIATTR_KPARAM_INFO
	.align		4
.L_9:
        /*0018*/ 	.byte	0x04, 0x17
        /*001a*/ 	.short	(.L_11 - .L_10)
.L_10:
        /*001c*/ 	.word	0x00000000
        /*0020*/ 	.short	0x0002
        /*0022*/ 	.short	0x000c
        /*0024*/ 	.byte	0x00, 0xf0, 0x11, 0x00


	//----- nvinfo : EIATTR_KPARAM_INFO
	.align		4
.L_11:
        /*0028*/ 	.byte	0x04, 0x17
        /*002a*/ 	.short	(.L_13 - .L_12)
.L_12:
        /*002c*/ 	.word	0x00000000
        /*0030*/ 	.short	0x0001
        /*0032*/ 	.short	0x0008
        /*0034*/ 	.byte	0x00, 0xf0, 0x11, 0x00


	//----- nvinfo : EIATTR_KPARAM_INFO
	.align		4
.L_13:
        /*0038*/ 	.byte	0x04, 0x17
        /*003a*/ 	.short	(.L_15 - .L_14)
.L_14:
        /*003c*/ 	.word	0x00000000
        /*0040*/ 	.short	0x0000
        /*0042*/ 	.short	0x0000
        /*0044*/ 	.byte	0x00, 0xf5, 0x21, 0x00


	//----- nvinfo : EIATTR_SPARSE_MMA_MASK
	.align		4
.L_15:
        /*0048*/ 	.byte	0x03, 0x50
        /*004a*/ 	.short	0x0000


	//----- nvinfo : EIATTR_MAXREG_COUNT
	.align		4
        /*004c*/ 	.byte	0x03, 0x1b
        /*004e*/ 	.short	0x00ff


	//----- nvinfo : EIATTR_MERCURY_ISA_VERSION
	.align		4
        /*0050*/ 	.byte	0x03, 0x5f
        /*0052*/ 	.short	0x0101


	//----- nvinfo : EIATTR_VRC_CTA_INIT_COUNT
	.align		4
        /*0054*/ 	.byte	0x02, 0x4a
	.zero		1
	.zero		1


	//----- nvinfo : EIATTR_EXIT_INSTR_OFFSETS
	.align		4
        /*0058*/ 	.byte	0x04, 0x1c
        /*005a*/ 	.short	(.L_17 - .L_16)


	//   ....[0]....
.L_16:
        /*005c*/ 	.word	0x00000090


	//   ....[1]....
        /*0060*/ 	.word	0x00000140


	//   ....[2]....
        /*0064*/ 	.word	0x00000170


	//   ....[3]....
        /*0068*/ 	.word	0x000001e0


	//   ....[4]....
        /*006c*/ 	.word	0x00000210


	//----- nvinfo : EIATTR_CRS_STACK_SIZE
	.align		4
.L_17:
        /*0070*/ 	.byte	0x04, 0x1e
        /*0072*/ 	.short	(.L_19 - .L_18)
.L_18:
        /*0074*/ 	.word	0x00000000


	//----- nvinfo : EIATTR_CBANK_PARAM_SIZE
	.align		4
.L_19:
        /*0078*/ 	.byte	0x03, 0x19
        /*007a*/ 	.short	0x0014


	//----- nvinfo : EIATTR_PARAM_CBANK
	.align		4
        /*007c*/ 	.byte	0x04, 0x0a
        /*007e*/ 	.short	(.L_21 - .L_20)
	.align		4
.L_20:
        /*0080*/ 	.word	index@(.nv.constant0._Z11bitonicSortPiiii)
        /*0084*/ 	.short	0x0380
        /*0086*/ 	.short	0x0014


	//----- nvinfo : EIATTR_SW_WAR
	.align		4
.L_21:
        /*0088*/ 	.byte	0x04, 0x36
        /*008a*/ 	.short	(.L_23 - .L_22)
.L_22:
        /*008c*/ 	.word	0x00000008
.L_23:


//--------------------- .nv.callgraph             --------------------------
	.section	.nv.callgraph,"",@"SHT_CUDA_CALLGRAPH"
	.align	4
	.sectionentsize	8
	.align		4
        /*0000*/ 	.word	0x00000000
	.align		4
        /*0004*/ 	.word	0xffffffff
	.align		4
        /*0008*/ 	.word	0x00000000
	.align		4
        /*000c*/ 	.word	0xfffffffe
	.align		4
        /*0010*/ 	.word	0x00000000
	.align		4
        /*0014*/ 	.word	0xfffffffd
	.align		4
        /*0018*/ 	.word	0x00000000
	.align		4
        /*001c*/ 	.word	0xfffffffc


//--------------------- .text._Z11bitonicSortPiiii --------------------------
	.section	.text._Z11bitonicSortPiiii,"ax",@progbits
	.align	128
        .global         _Z11bitonicSortPiiii
        .type           _Z11bitonicSortPiiii,@function
        .size           _Z11bitonicSortPiiii,(.L_x_2 - _Z11bitonicSortPiiii)
        .other          _Z11bitonicSortPiiii,@"STO_CUDA_ENTRY STV_DEFAULT"
_Z11bitonicSortPiiii:
.text._Z11bitonicSortPiiii:
[----:B------:R-:W-:Y:S01]  /*0000*/  LDC R1, c[0x0][0x37c] ;  /* 0x0000df00ff017b82 */ /* 0x000fe20000000800 */
[----:B------:R-:W0:Y:S07]  /*0010*/  S2R R0, SR_TID.X ;  /* 0x0000000000007919 */ /* 0x000e2e0000002100 */
[----:B------:R-:W0:Y:S01]  /*0020*/  S2UR UR4, SR_CTAID.X ;  /* 0x00000000000479c3 */ /* 0x000e220000002500 */
[----:B------:R-:W1:Y:S07]  /*0030*/  LDCU.64 UR6, c[0x0][0x388] ;  /* 0x00007100ff0677ac */ /* 0x000e6e0008000a00 */
[----:B------:R-:W0:Y:S02]  /*0040*/  LDC R7, c[0x0][0x360] ;  /* 0x0000d800ff077b82 */ /* 0x000e240000000800 */
[----:B0-----:R-:W-:-:S05]  /*0050*/  IMAD R7, R7, UR4, R0 ;  /* 0x0000000407077c24 */ /* 0x001fca000f8e0200 */
[----:B-1----:R-:W-:-:S04]  /*0060*/  LOP3.LUT R9, R7, UR7, RZ, 0x3c, !PT ;  /* 0x0000000707097c12 */ /* 0x002fc8000f8e3cff */
[----:B------:R-:W-:-:S04]  /*0070*/  ISETP.GE.U32.AND P0, PT, R9, UR6, PT ;  /* 0x0000000609007c0c */ /* 0x000fc8000bf06070 */
[----:B------:R-:W-:-:S13]  /*0080*/  ISETP.LE.U32.OR P0, PT, R9, R7, P0 ;  /* 0x000000070900720c */ /* 0x000fda0000703470 */
[----:B------:R-:W-:Y:S05]  /*0090*/  @P0 EXIT ;  /* 0x000000000000094d */ /* 0x000fea0003800000 */
[----:B------:R-:W0:Y:S02]  /*00a0*/  LDCU UR4, c[0x0][0x390] ;  /* 0x00007200ff0477ac */ /* 0x000e240008000800 */
[----:B0-----:R-:W-:Y:S01]  /*00b0*/  LOP3.LUT P0, RZ, R7, UR4, RZ, 0xc0, !PT ;  /* 0x0000000407ff7c12 */ /* 0x001fe2000f80c0ff */
[----:B------:R-:W0:-:S12]  /*00c0*/  LDCU.64 UR4, c[0x0][0x358] ;  /* 0x00006b00ff0477ac */ /* 0x000e180008000a00 */
[----:B------:R-:W-:Y:S05]  /*00d0*/  @P0 BRA `(.L_x_0) ;  /* 0x0000000000280947 */ /* 0x000fea0003800000 */
[----:B------:R-:W1:Y:S02]  /*00e0*/  LDC.64 R4, c[0x0][0x380] ;  /* 0x0000e000ff047b82 */ /* 0x000e640000000a00 */
[----:B-1----:R-:W-:-:S04]  /*00f0*/  IMAD.WIDE.U32 R2, R7, 0x4, R4 ;  /* 0x0000000407027825 */ /* 0x002fc800078e0004 */
[----:B------:R-:W-:Y:S01]  /*0100*/  IMAD.WIDE.U32 R4, R9, 0x4, R4 ;  /* 0x0000000409047825 */ /* 0x000fe200078e0004 */
[----:B0-----:R-:W2:Y:S04]  /*0110*/  LDG.E R7, desc[UR4][R2.64] ;  /* 0x0000000402077981 */ /* 0x001ea8000c1e1900 */
[----:B------:R-:W2:Y:S02]  /*0120*/  LDG.E R0, desc[UR4][R4.64] ;  /* 0x0000000404007981 */ /* 0x000ea4000c1e1900 */
[----:B--2---:R-:W-:-:S13]  /*0130*/  ISETP.GT.AND P0, PT, R7, R0, PT ;  /* 0x000000000700720c */ /* 0x004fda0003f04270 */
[----:B------:R-:W-:Y:S05]  /*0140*/  @!P0 EXIT ;  /* 0x000000000000894d */ /* 0x000fea0003800000 */
[----:B------:R-:W-:Y:S04]  /*0150*/  STG.E desc[UR4][R2.64], R0 ;  /* 0x0000000002007986 */ /* 0x000fe8000c101904 */
[----:B------:R-:W-:Y:S01]  /*0160*/  STG.E desc[UR4][R4.64], R7 ;  /* 0x0000000704007986 */ /* 0x000fe2000c101904 */
[----:B------:R-:W-:Y:S05]  /*0170*/  EXIT ;  /* 0x000000000000794d */ /* 0x000fea0003800000 */
.L_x_0:
[----:B------:R-:W1:Y:S02]  /*0180*/  LDC.64 R2, c[0x0][0x380] ;  /* 0x0000e000ff027b82 */ /* 0x000e640000000a00 */
[----:B-1----:R-:W-:-:S04]  /*0190*/  IMAD.WIDE.U32 R4, R7, 0x4, R2 ;  /* 0x0000000407047825 */ /* 0x002fc800078e0002 */
[----:B------:R-:W-:Y:S01]  /*01a0*/  IMAD.WIDE.U32 R2, R9, 0x4, R2 ;  /* 0x0000000409027825 */ /* 0x000fe200078e0002 */
[----:B0-----:R-:W2:Y:S04]  /*01b0*/  LDG.E R7, desc[UR4][R4.64] ;  /* 0x0000000404077981 */ /* 0x001ea8000c1e1900 */
[----:B------:R-:W2:Y:S02]  /*01c0*/  LDG.E R0, desc[UR4][R2.64] ;  /* 0x0000000402007981 */ /* 0x000ea4000c1e1900 */
[----:B--2---:R-:W-:-:S13]  /*01d0*/  ISETP.GE.AND P0, PT, R7, R0, PT ;  /* 0x000000000700720c */ /* 0x004fda0003f06270 */
[----:B------:R-:W-:Y:S05]  /*01e0*/  @P0 EXIT ;  /* 0x000000000000094d */ /* 0x000fea0003800000 */
[----:B------:R-:W-:Y:S04]  /*01f0*/  STG.E desc[UR4][R4.64], R0 ;  /* 0x0000000004007986 */ /* 0x000fe8000c101904 */
[----:B------:R-:W-:Y:S01]  /*0200*/  STG.E desc[UR4][R2.64], R7 ;  /* 0x0000000702007986 */ /* 0x000fe2000c101904 */
[----:B------:R-:W-:Y:S05]  /*0210*/  EXIT ;  /* 0x000000000000794d */ /* 0x000fea0003800000 */
.L_x_1:
[----:B------:R-:W-:-:S00]  /*0220*/  BRA `(.L_x_1) ;  /* 0xfffffffc00fc7947 */ /* 0x000fc0000383ffff */
[----:B------:R-:W-:-:S00]  /*0230*/  NOP ;  /* 0x0000000000007918 */ /* 0x000fc00000000000 */
        /* <DEDUP_REMOVED lines=12> */
.L_x_2:


//--------------------- .nv.shared.reserved.0     --------------------------
	.section	.nv.shared.reserved.0,"aw",@nobits
	.weak		__nv_reservedSMEM_offset_0_alias
	.size		__nv_reservedSMEM_offset_0_alias, 0, 64
	.other		__nv_reservedSMEM_offset_0_alias,@"STO_CUDA_RESERVED_SHARED STV_DEFAULT"
__nv_reservedSMEM_offset_0_alias:
	.zero		0
	.zero		64


//--------------------- .nv.constant0._Z11bitonicSortPiiii --------------------------
	.section	.nv.constant0._Z11bitonicSortPiiii,"a",@progbits
	.sectionflags	@""
	.align	4
.nv.constant0._Z11bitonicSortPiiii:
	.zero		916


//--------------------- SYMBOLS --------------------------

	.type		.nv.reservedSmem.offset0,@object
	.size		.nv.reservedSmem.offset0,0x4
